//
// Generated by NVIDIA NVVM Compiler
//
// Compiler Build ID: CL-36424714
// Cuda compilation tools, release 13.0, V13.0.88
// Based on NVVM 20.0.0
//

.version 9.0
.target sm_100
.address_size 64

	// .globl	_Z7rpg2kerPdS_PxS0_S0_S0_S0_S_S_S0_S0_S0_

.visible .entry _Z7rpg2kerPdS_PxS0_S0_S0_S0_S_S_S0_S0_S0_(
	.param .u64 .ptr .align 1 _Z7rpg2kerPdS_PxS0_S0_S0_S0_S_S_S0_S0_S0__param_0,
	.param .u64 .ptr .align 1 _Z7rpg2kerPdS_PxS0_S0_S0_S0_S_S_S0_S0_S0__param_1,
	.param .u64 .ptr .align 1 _Z7rpg2kerPdS_PxS0_S0_S0_S0_S_S_S0_S0_S0__param_2,
	.param .u64 .ptr .align 1 _Z7rpg2kerPdS_PxS0_S0_S0_S0_S_S_S0_S0_S0__param_3,
	.param .u64 .ptr .align 1 _Z7rpg2kerPdS_PxS0_S0_S0_S0_S_S_S0_S0_S0__param_4,
	.param .u64 .ptr .align 1 _Z7rpg2kerPdS_PxS0_S0_S0_S0_S_S_S0_S0_S0__param_5,
	.param .u64 .ptr .align 1 _Z7rpg2kerPdS_PxS0_S0_S0_S0_S_S_S0_S0_S0__param_6,
	.param .u64 .ptr .align 1 _Z7rpg2kerPdS_PxS0_S0_S0_S0_S_S_S0_S0_S0__param_7,
	.param .u64 .ptr .align 1 _Z7rpg2kerPdS_PxS0_S0_S0_S0_S_S_S0_S0_S0__param_8,
	.param .u64 .ptr .align 1 _Z7rpg2kerPdS_PxS0_S0_S0_S0_S_S_S0_S0_S0__param_9,
	.param .u64 .ptr .align 1 _Z7rpg2kerPdS_PxS0_S0_S0_S0_S_S_S0_S0_S0__param_10,
	.param .u64 .ptr .align 1 _Z7rpg2kerPdS_PxS0_S0_S0_S0_S_S_S0_S0_S0__param_11
)
{
	.reg .pred 	%p<7>;
	.reg .b32 	%r<5>;
	.reg .b64 	%rd<74>;
	.reg .b64 	%fd<7>;

	ld.param.u64 	%rd27, [_Z7rpg2kerPdS_PxS0_S0_S0_S0_S_S_S0_S0_S0__param_3];
	ld.param.u64 	%rd28, [_Z7rpg2kerPdS_PxS0_S0_S0_S0_S_S_S0_S0_S0__param_4];
	ld.param.u64 	%rd29, [_Z7rpg2kerPdS_PxS0_S0_S0_S0_S_S_S0_S0_S0__param_11];
	cvta.to.global.u64 	%rd1, %rd28;
	cvta.to.global.u64 	%rd2, %rd27;
	cvta.to.global.u64 	%rd30, %rd29;
	mov.u32 	%r1, %ctaid.x;
	mov.u32 	%r2, %ntid.x;
	mov.u32 	%r3, %tid.x;
	mad.lo.s32 	%r4, %r1, %r2, %r3;
	cvt.u64.u32 	%rd3, %r4;
	ld.global.u64 	%rd31, [%rd30];
	setp.le.s64 	%p1, %rd31, %rd3;
	@%p1 bra 	$L__BB0_9;
	ld.param.u64 	%rd69, [_Z7rpg2kerPdS_PxS0_S0_S0_S0_S_S_S0_S0_S0__param_10];
	cvta.to.global.u64 	%rd32, %rd69;
	shl.b64 	%rd33, %rd3, 3;
	add.s64 	%rd34, %rd32, %rd33;
	ld.global.u64 	%rd4, [%rd34];
	ld.global.u64 	%rd70, [%rd2];
	setp.lt.s64 	%p2, %rd70, 1;
	@%p2 bra 	$L__BB0_9;
	ld.param.u64 	%rd68, [_Z7rpg2kerPdS_PxS0_S0_S0_S0_S_S_S0_S0_S0__param_9];
	ld.param.u64 	%rd66, [_Z7rpg2kerPdS_PxS0_S0_S0_S0_S_S_S0_S0_S0__param_7];
	ld.param.u64 	%rd63, [_Z7rpg2kerPdS_PxS0_S0_S0_S0_S_S_S0_S0_S0__param_2];
	ld.param.u64 	%rd62, [_Z7rpg2kerPdS_PxS0_S0_S0_S0_S_S_S0_S0_S0__param_1];
	ld.param.u64 	%rd61, [_Z7rpg2kerPdS_PxS0_S0_S0_S0_S_S_S0_S0_S0__param_0];
	cvta.to.global.u64 	%rd6, %rd68;
	cvta.to.global.u64 	%rd7, %rd63;
	cvta.to.global.u64 	%rd8, %rd61;
	cvta.to.global.u64 	%rd9, %rd66;
	cvta.to.global.u64 	%rd10, %rd62;
	mov.b64 	%rd71, 0;
$L__BB0_3:
	ld.param.u64 	%rd64, [_Z7rpg2kerPdS_PxS0_S0_S0_S0_S_S_S0_S0_S0__param_5];
	cvta.to.global.u64 	%rd36, %rd64;
	shl.b64 	%rd37, %rd71, 3;
	add.s64 	%rd38, %rd36, %rd37;
	ld.global.u64 	%rd39, [%rd38];
	setp.ne.s64 	%p3, %rd39, %rd4;
	@%p3 bra 	$L__BB0_8;
	ld.global.u64 	%rd40, [%rd1];
	setp.lt.s64 	%p4, %rd40, 1;
	@%p4 bra 	$L__BB0_8;
	mov.b64 	%rd72, 0;
$L__BB0_6:
	ld.param.u64 	%rd67, [_Z7rpg2kerPdS_PxS0_S0_S0_S0_S_S_S0_S0_S0__param_8];
	ld.param.u64 	%rd65, [_Z7rpg2kerPdS_PxS0_S0_S0_S0_S_S_S0_S0_S0__param_6];
	shl.b64 	%rd42, %rd72, 3;
	add.s64 	%rd43, %rd6, %rd42;
	ld.global.u64 	%rd44, [%rd43];
	add.s64 	%rd45, %rd44, %rd4;
	add.s64 	%rd46, %rd7, %rd42;
	ld.global.u64 	%rd47, [%rd46];
	add.s64 	%rd48, %rd47, %rd71;
	shl.b64 	%rd49, %rd48, 3;
	add.s64 	%rd50, %rd8, %rd49;
	ld.global.f64 	%fd1, [%rd50];
	shl.b64 	%rd51, %rd45, 3;
	add.s64 	%rd52, %rd9, %rd51;
	ld.global.f64 	%fd2, [%rd52];
	add.f64 	%fd3, %fd1, %fd2;
	st.global.f64 	[%rd52], %fd3;
	add.s64 	%rd53, %rd10, %rd49;
	ld.global.f64 	%fd4, [%rd53];
	cvta.to.global.u64 	%rd54, %rd67;
	add.s64 	%rd55, %rd54, %rd51;
	ld.global.f64 	%fd5, [%rd55];
	add.f64 	%fd6, %fd4, %fd5;
	st.global.f64 	[%rd55], %fd6;
	cvta.to.global.u64 	%rd56, %rd65;
	add.s64 	%rd57, %rd56, %rd51;
	ld.global.u64 	%rd58, [%rd57];
	add.s64 	%rd59, %rd58, 1;
	st.global.u64 	[%rd57], %rd59;
	add.s64 	%rd72, %rd72, 1;
	ld.global.u64 	%rd60, [%rd1];
	setp.lt.s64 	%p5, %rd72, %rd60;
	@%p5 bra 	$L__BB0_6;
	ld.global.u64 	%rd70, [%rd2];
$L__BB0_8:
	add.s64 	%rd71, %rd71, 1;
	setp.lt.s64 	%p6, %rd71, %rd70;
	@%p6 bra 	$L__BB0_3;
$L__BB0_9:
	ret;

}


// ===== COMPILED SASS (sm_100) =====

	.target	sm_100

	.elftype	@"ET_EXEC"


//--------------------- .note.nv.tkinfo           --------------------------
	.section	.note.nv.tkinfo,"",@"SHT_NOTE"
	.sectionflags	@"SHF_NOTE_NV_TKINFO"
	.tkinfo
        /*0018*/ 	.word	0x00000002
        /*0030*/ 	.string	""
        /*0030*/ 	.string	"ptxas"
        /*0030*/ 	.string	"Cuda compilation tools, release 13.0, V13.0.88"
        /*0030*/ 	.string	"Build cuda_13.0.r13.0/compiler.36424714_0"
        /*0030*/ 	.string	"-arch sm_100 -m 64 "



//--------------------- .note.nv.cuinfo           --------------------------
	.section	.note.nv.cuinfo,"",@"SHT_NOTE"
	.sectionflags	@"SHF_NOTE_NV_CUINFO"
        /*0018*/ 	.short	0x0002
        /*001a*/ 	.short	0x0064
        /*001c*/ 	.short	0x0082
	.zero		2


//--------------------- .nv.info                  --------------------------
	.section	.nv.info,"",@"SHT_CUDA_INFO"
	.align	4


	//----- nvinfo : EIATTR_REGCOUNT
	.align		4
        /*0000*/ 	.byte	0x04, 0x2f
        /*0002*/ 	.short	(.L_1 - .L_0)
	.align		4
.L_0:
        /*0004*/ 	.word	index@(_Z7rpg2kerPdS_PxS0_S0_S0_S0_S_S_S0_S0_S0_)
        /*0008*/ 	.word	0x0000001a


	//----- nvinfo : EIATTR_FRAME_SIZE
	.align		4
.L_1:
        /*000c*/ 	.byte	0x04, 0x11
        /*000e*/ 	.short	(.L_3 - .L_2)
	.align		4
.L_2:
        /*0010*/ 	.word	index@(_Z7rpg2kerPdS_PxS0_S0_S0_S0_S_S_S0_S0_S0_)
        /*0014*/ 	.word	0x00000000


	//----- nvinfo : EIATTR_MIN_STACK_SIZE
	.align		4
.L_3:
        /*0018*/ 	.byte	0x04, 0x12
        /*001a*/ 	.short	(.L_5 - .L_4)
	.align		4
.L_4:
        /*001c*/ 	.word	index@(_Z7rpg2kerPdS_PxS0_S0_S0_S0_S_S_S0_S0_S0_)
        /*0020*/ 	.word	0x00000000
.L_5:


//--------------------- .nv.compat                --------------------------
	.section	.nv.compat,"",@"SHT_CUDA_COMPAT_INFO"
	.align	4
        /*0000*/ 	.byte	0x02, 0x09, 0x00, 0x00, 0x02, 0x02, 0x01, 0x00, 0x02, 0x05, 0x05, 0x00, 0x03, 0x07, 0x01, 0x01
        /*0010*/ 	.byte	0x02, 0x03, 0x00, 0x00, 0x02, 0x06, 0x01, 0x00, 0x04, 0x0b, 0x08, 0x00, 0x01, 0x00, 0x00, 0x00
        /*0020*/ 	.byte	0x00, 0x00, 0x00, 0x00


//--------------------- .nv.info._Z7rpg2kerPdS_PxS0_S0_S0_S0_S_S_S0_S0_S0_ --------------------------
	.section	.nv.info._Z7rpg2kerPdS_PxS0_S0_S0_S0_S_S_S0_S0_S0_,"",@"SHT_CUDA_INFO"
	.sectionflags	@""
	.align	4


	//----- nvinfo : EIATTR_CUDA_API_VERSION
	.align		4
        /*0000*/ 	.byte	0x04, 0x37
        /*0002*/ 	.short	(.L_7 - .L_6)
.L_6:
        /*0004*/ 	.word	0x00000082


	//----- nvinfo : EIATTR_KPARAM_INFO
	.align		4
.L_7:
        /*0008*/ 	.byte	0x04, 0x17
        /*000a*/ 	.short	(.L_9 - .L_8)
.L_8:
        /*000c*/ 	.word	0x00000000
        /*0010*/ 	.short	0x000b
        /*0012*/ 	.short	0x0058
        /*0014*/ 	.byte	0x00, 0xf5, 0x21, 0x00


	//----- nvinfo : EIATTR_KPARAM_INFO
	.align		4
.L_9:
        /*0018*/ 	.byte	0x04, 0x17
        /*001a*/ 	.short	(.L_11 - .L_10)
.L_10:
        /*001c*/ 	.word	0x00000000
        /*0020*/ 	.short	0x000a
        /*0022*/ 	.short	0x0050
        /*0024*/ 	.byte	0x00, 0xf5, 0x21, 0x00


	//----- nvinfo : EIATTR_KPARAM_INFO
	.align		4
.L_11:
        /*0028*/ 	.byte	0x04, 0x17
        /*002a*/ 	.short	(.L_13 - .L_12)
.L_12:
        /*002c*/ 	.word	0x00000000
        /*0030*/ 	.short	0x0009
        /*0032*/ 	.short	0x0048
        /*0034*/ 	.byte	0x00, 0xf5, 0x21, 0x00


	//----- nvinfo : EIATTR_KPARAM_INFO
	.align		4
.L_13:
        /*0038*/ 	.byte	0x04, 0x17
        /*003a*/ 	.short	(.L_15 - .L_14)
.L_14:
        /*003c*/ 	.word	0x00000000
        /*0040*/ 	.short	0x0008
        /*0042*/ 	.short	0x0040
        /*0044*/ 	.byte	0x00, 0xf5, 0x21, 0x00


	//----- nvinfo : EIATTR_KPARAM_INFO
	.align		4
.L_15:
        /*0048*/ 	.byte	0x04, 0x17
        /*004a*/ 	.short	(.L_17 - .L_16)
.L_16:
        /*004c*/ 	.word	0x00000000
        /*0050*/ 	.short	0x0007
        /*0052*/ 	.short	0x0038
        /*0054*/ 	.byte	0x00, 0xf5, 0x21, 0x00


	//----- nvinfo : EIATTR_KPARAM_INFO
	.align		4
.L_17:
        /*0058*/ 	.byte	0x04, 0x17
        /*005a*/ 	.short	(.L_19 - .L_18)
.L_18:
        /*005c*/ 	.word	0x00000000
        /*0060*/ 	.short	0x0006
        /*0062*/ 	.short	0x0030
        /*0064*/ 	.byte	0x00, 0xf5, 0x21, 0x00


	//----- nvinfo : EIATTR_KPARAM_INFO
	.align		4
.L_19:
        /*0068*/ 	.byte	0x04, 0x17
        /*006a*/ 	.short	(.L_21 - .L_20)
.L_20:
        /*006c*/ 	.word	0x00000000
        /*0070*/ 	.short	0x0005
        /*0072*/ 	.short	0x0028
        /*0074*/ 	.byte	0x00, 0xf5, 0x21, 0x00


	//----- nvinfo : EIATTR_KPARAM_INFO
	.align		4
.L_21:
        /*0078*/ 	.byte	0x04, 0x17
        /*007a*/ 	.short	(.L_23 - .L_22)
.L_22:
        /*007c*/ 	.word	0x00000000
        /*0080*/ 	.short	0x0004
        /*0082*/ 	.short	0x0020
        /*0084*/ 	.byte	0x00, 0xf5, 0x21, 0x00


	//----- nvinfo : EIATTR_KPARAM_INFO
	.align		4
.L_23:
        /*0088*/ 	.byte	0x04, 0x17
        /*008a*/ 	.short	(.L_25 - .L_24)
.L_24:
        /*008c*/ 	.word	0x00000000
        /*0090*/ 	.short	0x0003
        /*0092*/ 	.short	0x0018
        /*0094*/ 	.byte	0x00, 0xf5, 0x21, 0x00


	//----- nvinfo : EIATTR_KPARAM_INFO
	.align		4
.L_25:
        /*0098*/ 	.byte	0x04, 0x17
        /*009a*/ 	.short	(.L_27 - .L_26)
.L_26:
        /*009c*/ 	.word	0x00000000
        /*00a0*/ 	.short	0x0002
        /*00a2*/ 	.short	0x0010
        /*00a4*/ 	.byte	0x00, 0xf5, 0x21, 0x00


	//----- nvinfo : EIATTR_KPARAM_INFO
	.align		4
.L_27:
        /*00a8*/ 	.byte	0x04, 0x17
        /*00aa*/ 	.short	(.L_29 - .L_28)
.L_28:
        /*00ac*/ 	.word	0x00000000
        /*00b0*/ 	.short	0x0001
        /*00b2*/ 	.short	0x0008
        /*00b4*/ 	.byte	0x00, 0xf5, 0x21, 0x00


	//----- nvinfo : EIATTR_KPARAM_INFO
	.align		4
.L_29:
        /*00b8*/ 	.byte	0x04, 0x17
        /*00ba*/ 	.short	(.L_31 - .L_30)
.L_30:
        /*00bc*/ 	.word	0x00000000
        /*00c0*/ 	.short	0x0000
        /*00c2*/ 	.short	0x0000
        /*00c4*/ 	.byte	0x00, 0xf5, 0x21, 0x00


	//----- nvinfo : EIATTR_SPARSE_MMA_MASK
	.align		4
.L_31:
        /*00c8*/ 	.byte	0x03, 0x50
        /*00ca*/ 	.short	0x0000


	//----- nvinfo : EIATTR_MAXREG_COUNT
	.align		4
        /*00cc*/ 	.byte	0x03, 0x1b
        /*00ce*/ 	.short	0x00ff


	//----- nvinfo : EIATTR_MERCURY_ISA_VERSION
	.align		4
        /*00d0*/ 	.byte	0x03, 0x5f
        /*00d2*/ 	.short	0x0101


	//----- nvinfo : EIATTR_VRC_CTA_INIT_COUNT
	.align		4
        /*00d4*/ 	.byte	0x02, 0x4a
	.zero		1
	.zero		1


	//----- nvinfo : EIATTR_EXIT_INSTR_OFFSETS
	.align		4
        /*00d8*/ 	.byte	0x04, 0x1c
        /*00da*/ 	.short	(.L_33 - .L_32)


	//   ....[0]....
.L_32:
        /*00dc*/ 	.word	0x000000a0


	//   ....[1]....
        /*00e0*/ 	.word	0x00000120


	//   ....[2]....
        /*00e4*/ 	.word	0x00000620


	//----- nvinfo : EIATTR_CRS_STACK_SIZE
	.align		4
.L_33:
        /*00e8*/ 	.byte	0x04, 0x1e
        /*00ea*/ 	.short	(.L_35 - .L_34)
.L_34:
        /*00ec*/ 	.word	0x00000000


	//----- nvinfo : EIATTR_CBANK_PARAM_SIZE
	.align		4
.L_35:
        /*00f0*/ 	.byte	0x03, 0x19
        /*00f2*/ 	.short	0x0060


	//----- nvinfo : EIATTR_PARAM_CBANK
	.align		4
        /*00f4*/ 	.byte	0x04, 0x0a
        /*00f6*/ 	.short	(.L_37 - .L_36)
	.align		4
.L_36:
        /*00f8*/ 	.word	index@(.nv.constant0._Z7rpg2kerPdS_PxS0_S0_S0_S0_S_S_S0_S0_S0_)
        /*00fc*/ 	.short	0x0380
        /*00fe*/ 	.short	0x0060


	//----- nvinfo : EIATTR_SW_WAR
	.align		4
.L_37:
        /*0100*/ 	.byte	0x04, 0x36
        /*0102*/ 	.short	(.L_39 - .L_38)
.L_38:
        /*0104*/ 	.word	0x00000008
.L_39:


//--------------------- .nv.callgraph             --------------------------
	.section	.nv.callgraph,"",@"SHT_CUDA_CALLGRAPH"
	.align	4
	.sectionentsize	8
	.align		4
        /*0000*/ 	.word	0x00000000
	.align		4
        /*0004*/ 	.word	0xffffffff
	.align		4
        /*0008*/ 	.word	0x00000000
	.align		4
        /*000c*/ 	.word	0xfffffffe
	.align		4
        /*0010*/ 	.word	0x00000000
	.align		4
        /*0014*/ 	.word	0xfffffffd
	.align		4
        /*0018*/ 	.word	0x00000000
	.align		4
        /*001c*/ 	.word	0xfffffffc


//--------------------- .text._Z7rpg2kerPdS_PxS0_S0_S0_S0_S_S_S0_S0_S0_ --------------------------
	.section	.text._Z7rpg2kerPdS_PxS0_S0_S0_S0_S_S_S0_S0_S0_,"ax",@progbits
	.align	128
        .global         _Z7rpg2kerPdS_PxS0_S0_S0_S0_S_S_S0_S0_S0_
        .type           _Z7rpg2kerPdS_PxS0_S0_S0_S0_S_S_S0_S0_S0_,@function
        .size           _Z7rpg2kerPdS_PxS0_S0_S0_S0_S_S_S0_S0_S0_,(.L_x_5 - _Z7rpg2kerPdS_PxS0_S0_S0_S0_S_S_S0_S0_S0_)
        .other          _Z7rpg2kerPdS_PxS0_S0_S0_S0_S_S_S0_S0_S0_,@"STO_CUDA_ENTRY STV_DEFAULT"
_Z7rpg2kerPdS_PxS0_S0_S0_S0_S_S_S0_S0_S0_:
.text._Z7rpg2kerPdS_PxS0_S0_S0_S0_S_S_S0_S0_S0_:
[----:B------:R-:W-:Y:S08]  /*0000*/  LDC R1, c[0x0][0x37c] ;  /* 0x0000df00ff017b82 */ /* 0x000ff00000000800 */
[----:B------:R-:W0:Y:S01]  /*0010*/  LDC.64 R2, c[0x0][0x3d8] ;  /* 0x0000f600ff027b82 */ /* 0x000e220000000a00 */
[----:B------:R-:W0:Y:S02]  /*0020*/  LDCU.64 UR8, c[0x0][0x358] ;  /* 0x00006b00ff0877ac */ /* 0x000e240008000a00 */
[----:B0-----:R-:W2:Y:S05]  /*0030*/  LDG.E.64 R2, desc[UR8][R2.64] ;  /* 0x0000000802027981 */ /* 0x001eaa000c1e1b00 */
[----:B------:R-:W0:Y:S01]  /*0040*/  S2UR UR4, SR_CTAID.X ;  /* 0x00000000000479c3 */ /* 0x000e220000002500 */
[----:B------:R-:W0:Y:S07]  /*0050*/  S2R R0, SR_TID.X ;  /* 0x0000000000007919 */ /* 0x000e2e0000002100 */
[----:B------:R-:W0:Y:S02]  /*0060*/  LDC R5, c[0x0][0x360] ;  /* 0x0000d800ff057b82 */ /* 0x000e240000000800 */
[----:B0-----:R-:W-:-:S05]  /*0070*/  IMAD R5, R5, UR4, R0 ;  /* 0x0000000405057c24 */ /* 0x001fca000f8e0200 */
[----:B--2---:R-:W-:-:S04]  /*0080*/  ISETP.GT.U32.AND P0, PT, R2, R5, PT ;  /* 0x000000050200720c */ /* 0x004fc80003f04070 */
[----:B------:R-:W-:-:S13]  /*0090*/  ISETP.GT.AND.EX P0, PT, R3, RZ, PT, P0 ;  /* 0x000000ff0300720c */ /* 0x000fda0003f04300 */
[----:B------:R-:W-:Y:S05]  /*00a0*/  @!P0 EXIT ;  /* 0x000000000000894d */ /* 0x000fea0003800000 */
[----:B------:R-:W0:Y:S01]  /*00b0*/  LDC.64 R2, c[0x0][0x398] ;  /* 0x0000e600ff027b82 */ /* 0x000e220000000a00 */
[----:B------:R-:W1:Y:S01]  /*00c0*/  LDCU.64 UR4, c[0x0][0x3d0] ;  /* 0x00007a00ff0477ac */ /* 0x000e620008000a00 */
[----:B0-----:R-:W2:Y:S01]  /*00d0*/  LDG.E.64 R8, desc[UR8][R2.64] ;  /* 0x0000000802087981 */ /* 0x001ea2000c1e1b00 */
[----:B-1----:R-:W-:-:S04]  /*00e0*/  LEA R4, P1, R5, UR4, 0x3 ;  /* 0x0000000405047c11 */ /* 0x002fc8000f8218ff */
[----:B------:R-:W-:Y:S02]  /*00f0*/  LEA.HI.X R5, R5, UR5, RZ, 0x3, P1 ;  /* 0x0000000505057c11 */ /* 0x000fe400088f1cff */
[----:B--2---:R-:W-:-:S04]  /*0100*/  ISETP.GE.U32.AND P0, PT, R8, 0x1, PT ;  /* 0x000000010800780c */ /* 0x004fc80003f06070 */
[----:B------:R-:W-:-:S13]  /*0110*/  ISETP.GE.AND.EX P0, PT, R9, RZ, PT, P0 ;  /* 0x000000ff0900720c */ /* 0x000fda0003f06300 */
[----:B------:R-:W-:Y:S05]  /*0120*/  @!P0 EXIT ;  /* 0x000000000000894d */ /* 0x000fea0003800000 */
[----:B------:R0:W5:Y:S01]  /*0130*/  LDG.E.64 R2, desc[UR8][R4.64] ;  /* 0x0000000804027981 */ /* 0x000162000c1e1b00 */
[----:B------:R-:W-:Y:S02]  /*0140*/  IMAD.MOV.U32 R7, RZ, RZ, RZ ;  /* 0x000000ffff077224 */ /* 0x000fe400078e00ff */
[----:B------:R-:W-:-:S07]  /*0150*/  IMAD.MOV.U32 R0, RZ, RZ, RZ ;  /* 0x000000ffff007224 */ /* 0x000fce00078e00ff */
.L_x_3:
[----:B0-----:R-:W0:Y:S02]  /*0160*/  LDCU.64 UR4, c[0x0][0x3a8] ;  /* 0x00007500ff0477ac */ /* 0x001e240008000a00 */
[----:B0-----:R-:W-:-:S04]  /*0170*/  LEA R4, P0, R7, UR4, 0x3 ;  /* 0x0000000407047c11 */ /* 0x001fc8000f8018ff */
[----:B------:R-:W-:-:S06]  /*0180*/  LEA.HI.X R5, R7, UR5, R0, 0x3, P0 ;  /* 0x0000000507057c11 */ /* 0x000fcc00080f1c00 */
[----:B------:R-:W2:Y:S01]  /*0190*/  LDG.E.64 R4, desc[UR8][R4.64] ;  /* 0x0000000804047981 */ /* 0x000ea2000c1e1b00 */
[----:B------:R-:W-:Y:S01]  /*01a0*/  BSSY.RECONVERGENT B0, `(.L_x_0) ;  /* 0x0000042000007945 */ /* 0x000fe20003800200 */
[----:B--2--5:R-:W-:-:S04]  /*01b0*/  ISETP.NE.U32.AND P0, PT, R4, R2, PT ;  /* 0x000000020400720c */ /* 0x024fc80003f05070 */
[----:B------:R-:W-:-:S13]  /*01c0*/  ISETP.NE.AND.EX P0, PT, R5, R3, PT, P0 ;  /* 0x000000030500720c */ /* 0x000fda0003f05300 */
[----:B------:R-:W-:Y:S05]  /*01d0*/  @P0 BRA `(.L_x_1) ;  /* 0x0000000000f80947 */ /* 0x000fea0003800000 */
[----:B------:R-:W0:Y:S02]  /*01e0*/  LDC.64 R4, c[0x0][0x3a0] ;  /* 0x0000e800ff047b82 */ /* 0x000e240000000a00 */
[----:B0-----:R-:W2:Y:S02]  /*01f0*/  LDG.E.64 R10, desc[UR8][R4.64] ;  /* 0x00000008040a7981 */ /* 0x001ea4000c1e1b00 */
[----:B--2---:R-:W-:-:S04]  /*0200*/  ISETP.GE.U32.AND P0, PT, R10, 0x1, PT ;  /* 0x000000010a00780c */ /* 0x004fc80003f06070 */
[----:B------:R-:W-:-:S13]  /*0210*/  ISETP.GE.AND.EX P0, PT, R11, RZ, PT, P0 ;  /* 0x000000ff0b00720c */ /* 0x000fda0003f06300 */
[----:B------:R-:W-:Y:S05]  /*0220*/  @!P0 BRA `(.L_x_1) ;  /* 0x0000000000e48947 */ /* 0x000fea0003800000 */
[----:B------:R-:W0:Y:S01]  /*0230*/  LDCU.64 UR12, c[0x0][0x390] ;  /* 0x00007200ff0c77ac */ /* 0x000e220008000a00 */
[----:B------:R-:W1:Y:S01]  /*0240*/  LDCU.128 UR16, c[0x0][0x380] ;  /* 0x00007000ff1077ac */ /* 0x000e620008000c00 */
[----:B------:R-:W2:Y:S01]  /*0250*/  LDCU.128 UR20, c[0x0][0x3c0] ;  /* 0x00007800ff1477ac */ /* 0x000ea20008000c00 */
[----:B------:R-:W3:Y:S01]  /*0260*/  LDCU.128 UR24, c[0x0][0x3b0] ;  /* 0x00007600ff1877ac */ /* 0x000ee20008000c00 */
[----:B------:R-:W-:Y:S01]  /*0270*/  UMOV UR4, URZ ;  /* 0x000000ff00047c82 */ /* 0x000fe20008000000 */
[----:B------:R-:W-:-:S05]  /*0280*/  UMOV UR5, URZ ;  /* 0x000000ff00057c82 */ /* 0x000fca0008000000 */
.L_x_2:
[----:B------:R-:W-:Y:S02]  /*0290*/  USHF.L.U32 UR6, UR4, 0x3, URZ ;  /* 0x0000000304067899 */ /* 0x000fe400080006ff */
[----:B------:R-:W-:Y:S02]  /*02a0*/  USHF.L.U64.HI UR7, UR4, 0x3, UR5 ;  /* 0x0000000304077899 */ /* 0x000fe40008010205 */
[----:B--2---:R-:W-:Y:S02]  /*02b0*/  UIADD3 UR10, UP0, UPT, UR6, UR22, URZ ;  /* 0x00000016060a7290 */ /* 0x004fe4000ff1e0ff */
[----:B0-----:R-:W-:Y:S02]  /*02c0*/  UIADD3 UR6, UP1, UPT, UR6, UR12, URZ ;  /* 0x0000000c06067290 */ /* 0x001fe4000ff3e0ff */
[----:B------:R-:W-:Y:S02]  /*02d0*/  UIADD3.X UR11, UPT, UPT, UR7, UR23, URZ, UP0, !UPT ;  /* 0x00000017070b7290 */ /* 0x000fe400087fe4ff */
[----:B------:R-:W-:Y:S01]  /*02e0*/  UIADD3.X UR7, UPT, UPT, UR7, UR13, URZ, UP1, !UPT ;  /* 0x0000000d07077290 */ /* 0x000fe20008ffe4ff */
[----:B------:R-:W-:-:S02]  /*02f0*/  IMAD.U32 R8, RZ, RZ, UR10 ;  /* 0x0000000aff087e24 */ /* 0x000fc4000f8e00ff */
[----:B------:R-:W-:Y:S02]  /*0300*/  IMAD.U32 R14, RZ, RZ, UR6 ;  /* 0x00000006ff0e7e24 */ /* 0x000fe4000f8e00ff */
[----:B------:R-:W-:Y:S02]  /*0310*/  IMAD.U32 R9, RZ, RZ, UR11 ;  /* 0x0000000bff097e24 */ /* 0x000fe4000f8e00ff */
[----:B------:R-:W-:-:S04]  /*0320*/  IMAD.U32 R15, RZ, RZ, UR7 ;  /* 0x00000007ff0f7e24 */ /* 0x000fc8000f8e00ff */
[----:B------:R-:W2:Y:S04]  /*0330*/  LDG.E.64 R8, desc[UR8][R8.64] ;  /* 0x0000000808087981 */ /* 0x000ea8000c1e1b00 */
[----:B------:R-:W4:Y:S01]  /*0340*/  LDG.E.64 R10, desc[UR8][R14.64] ;  /* 0x000000080e0a7981 */ /* 0x000f22000c1e1b00 */
[----:B--2---:R-:W-:Y:S02]  /*0350*/  IADD3 R6, P0, PT, R2, R8, RZ ;  /* 0x0000000802067210 */ /* 0x004fe40007f1e0ff */
[----:B----4-:R-:W-:-:S03]  /*0360*/  IADD3 R13, P1, PT, R10, R7, RZ ;  /* 0x000000070a0d7210 */ /* 0x010fc60007f3e0ff */
[----:B------:R-:W-:Y:S02]  /*0370*/  IMAD.X R17, R3, 0x1, R9, P0 ;  /* 0x0000000103117824 */ /* 0x000fe400000e0609 */
[C---:B------:R-:W-:Y:S02]  /*0380*/  IMAD.SHL.U32 R12, R6.reuse, 0x8, RZ ;  /* 0x00000008060c7824 */ /* 0x040fe400078e00ff */
[----:B------:R-:W-:Y:S01]  /*0390*/  IMAD.X R10, R11, 0x1, R0, P1 ;  /* 0x000000010b0a7824 */ /* 0x000fe200008e0600 */
[----:B------:R-:W-:Y:S01]  /*03a0*/  SHF.L.U64.HI R6, R6, 0x3, R17 ;  /* 0x0000000306067819 */ /* 0x000fe20000010211 */
[----:B------:R-:W-:-:S03]  /*03b0*/  IMAD.SHL.U32 R22, R13, 0x8, RZ ;  /* 0x000000080d167824 */ /* 0x000fc600078e00ff */
[----:B------:R-:W-:Y:S02]  /*03c0*/  SHF.L.U64.HI R13, R13, 0x3, R10 ;  /* 0x000000030d0d7819 */ /* 0x000fe4000001020a */
[----:B---3--:R-:W-:Y:S02]  /*03d0*/  IADD3 R10, P1, PT, R12, UR26, RZ ;  /* 0x0000001a0c0a7c10 */ /* 0x008fe4000ff3e0ff */
[----:B-1----:R-:W-:Y:S02]  /*03e0*/  IADD3 R20, P0, PT, R22, UR16, RZ ;  /* 0x0000001016147c10 */ /* 0x002fe4000ff1e0ff */
[----:B------:R-:W-:Y:S02]  /*03f0*/  IADD3.X R11, PT, PT, R6, UR27, RZ, P1, !PT ;  /* 0x0000001b060b7c10 */ /* 0x000fe40008ffe4ff */
[----:B------:R-:W-:-:S03]  /*0400*/  IADD3.X R21, PT, PT, R13, UR17, RZ, P0, !PT ;  /* 0x000000110d157c10 */ /* 0x000fc600087fe4ff */
[----:B------:R-:W2:Y:S04]  /*0410*/  LDG.E.64 R16, desc[UR8][R10.64] ;  /* 0x000000080a107981 */ /* 0x000ea8000c1e1b00 */
[----:B------:R-:W2:Y:S01]  /*0420*/  LDG.E.64 R14, desc[UR8][R20.64] ;  /* 0x00000008140e7981 */ /* 0x000ea2000c1e1b00 */
[----:B------:R-:W-:Y:S02]  /*0430*/  IADD3 R8, P1, PT, R12, UR20, RZ ;  /* 0x000000140c087c10 */ /* 0x000fe4000ff3e0ff */
[----:B------:R-:W-:Y:S02]  /*0440*/  IADD3 R22, P0, PT, R22, UR18, RZ ;  /* 0x0000001216167c10 */ /* 0x000fe4000ff1e0ff */
[----:B------:R-:W-:Y:S02]  /*0450*/  IADD3.X R9, PT, PT, R6, UR21, RZ, P1, !PT ;  /* 0x0000001506097c10 */ /* 0x000fe40008ffe4ff */
[----:B------:R-:W-:Y:S01]  /*0460*/  IADD3.X R23, PT, PT, R13, UR19, RZ, P0, !PT ;  /* 0x000000130d177c10 */ /* 0x000fe200087fe4ff */
[----:B--2---:R-:W-:-:S07]  /*0470*/  DADD R14, R14, R16 ;  /* 0x000000000e0e7229 */ /* 0x004fce0000000010 */
[----:B------:R0:W-:Y:S04]  /*0480*/  STG.E.64 desc[UR8][R10.64], R14 ;  /* 0x0000000e0a007986 */ /* 0x0001e8000c101b08 */
[----:B------:R-:W2:Y:S04]  /*0490*/  LDG.E.64 R16, desc[UR8][R22.64] ;  /* 0x0000000816107981 */ /* 0x000ea8000c1e1b00 */
[----:B------:R-:W2:Y:S01]  /*04a0*/  LDG.E.64 R18, desc[UR8][R8.64] ;  /* 0x0000000808127981 */ /* 0x000ea2000c1e1b00 */
[----:B------:R-:W-:-:S04]  /*04b0*/  IADD3 R12, P0, PT, R12, UR24, RZ ;  /* 0x000000180c0c7c10 */ /* 0x000fc8000ff1e0ff */
[----:B------:R-:W-:Y:S01]  /*04c0*/  IADD3.X R13, PT, PT, R6, UR25, RZ, P0, !PT ;  /* 0x00000019060d7c10 */ /* 0x000fe200087fe4ff */
[----:B--2---:R-:W-:-:S07]  /*04d0*/  DADD R16, R16, R18 ;  /* 0x0000000010107229 */ /* 0x004fce0000000012 */
[----:B------:R4:W-:Y:S04]  /*04e0*/  STG.E.64 desc[UR8][R8.64], R16 ;  /* 0x0000001008007986 */ /* 0x0009e8000c101b08 */
[----:B------:R-:W2:Y:S02]  /*04f0*/  LDG.E.64 R18, desc[UR8][R12.64] ;  /* 0x000000080c127981 */ /* 0x000ea4000c1e1b00 */
[----:B--2---:R-:W-:-:S05]  /*0500*/  IADD3 R18, P0, PT, R18, 0x1, RZ ;  /* 0x0000000112127810 */ /* 0x004fca0007f1e0ff */
[----:B------:R-:W-:-:S05]  /*0510*/  IMAD.X R19, RZ, RZ, R19, P0 ;  /* 0x000000ffff137224 */ /* 0x000fca00000e0613 */
[----:B------:R4:W-:Y:S04]  /*0520*/  STG.E.64 desc[UR8][R12.64], R18 ;  /* 0x000000120c007986 */ /* 0x0009e8000c101b08 */
[----:B0-----:R-:W2:Y:S01]  /*0530*/  LDG.E.64 R10, desc[UR8][R4.64] ;  /* 0x00000008040a7981 */ /* 0x001ea2000c1e1b00 */
[----:B------:R-:W-:-:S04]  /*0540*/  UIADD3 UR4, UP0, UPT, UR4, 0x1, URZ ;  /* 0x0000000104047890 */ /* 0x000fc8000ff1e0ff */
[----:B------:R-:W-:-:S06]  /*0550*/  UIADD3.X UR5, UPT, UPT, URZ, UR5, URZ, UP0, !UPT ;  /* 0x00000005ff057290 */ /* 0x000fcc00087fe4ff */
[----:B------:R-:W-:Y:S01]  /*0560*/  IMAD.U32 R15, RZ, RZ, UR5 ;  /* 0x00000005ff0f7e24 */ /* 0x000fe2000f8e00ff */
[----:B--2---:R-:W-:-:S04]  /*0570*/  ISETP.LE.U32.AND P0, PT, R10, UR4, PT ;  /* 0x000000040a007c0c */ /* 0x004fc8000bf03070 */
[----:B------:R-:W-:-:S13]  /*0580*/  ISETP.GE.AND.EX P0, PT, R15, R11, PT, P0 ;  /* 0x0000000b0f00720c */ /* 0x000fda0003f06300 */
[----:B----4-:R-:W-:Y:S05]  /*0590*/  @!P0 BRA `(.L_x_2) ;  /* 0xfffffffc003c8947 */ /* 0x010fea000383ffff */
[----:B------:R-:W0:Y:S02]  /*05a0*/  LDC.64 R4, c[0x0][0x398] ;  /* 0x0000e600ff047b82 */ /* 0x000e240000000a00 */
[----:B0-----:R0:W5:Y:S02]  /*05b0*/  LDG.E.64 R8, desc[UR8][R4.64] ;  /* 0x0000000804087981 */ /* 0x001164000c1e1b00 */
.L_x_1:
[----:B------:R-:W-:Y:S05]  /*05c0*/  BSYNC.RECONVERGENT B0 ;  /* 0x0000000000007941 */ /* 0x000fea0003800200 */
.L_x_0:
[----:B------:R-:W-:-:S05]  /*05d0*/  IADD3 R7, P0, PT, R7, 0x1, RZ ;  /* 0x0000000107077810 */ /* 0x000fca0007f1e0ff */
[----:B------:R-:W-:Y:S01]  /*05e0*/  IMAD.X R0, RZ, RZ, R0, P0 ;  /* 0x000000ffff007224 */ /* 0x000fe200000e0600 */
[----:B-----5:R-:W-:-:S04]  /*05f0*/  ISETP.GE.U32.AND P0, PT, R7, R8, PT ;  /* 0x000000080700720c */ /* 0x020fc80003f06070 */
[----:B------:R-:W-:-:S13]  /*0600*/  ISETP.GE.AND.EX P0, PT, R0, R9, PT, P0 ;  /* 0x000000090000720c */ /* 0x000fda0003f06300 */
[----:B------:R-:W-:Y:S05]  /*0610*/  @!P0 BRA `(.L_x_3) ;  /* 0xfffffff800d08947 */ /* 0x000fea000383ffff */
[----:B------:R-:W-:Y:S05]  /*0620*/  EXIT ;  /* 0x000000000000794d */ /* 0x000fea0003800000 */
.L_x_4:
[----:B------:R-:W-:-:S00]  /*0630*/  BRA `(.L_x_4) ;  /* 0xfffffffc00fc7947 */ /* 0x000fc0000383ffff */
[----:B------:R-:W-:-:S00]  /*0640*/  NOP ;  /* 0x0000000000007918 */ /* 0x000fc00000000000 */
        /* <DEDUP_REMOVED lines=11> */
.L_x_5:


//--------------------- .nv.shared.reserved.0     --------------------------
	.section	.nv.shared.reserved.0,"aw",@nobits
	.weak		__nv_reservedSMEM_offset_0_alias
	.size		__nv_reservedSMEM_offset_0_alias, 0, 64
	.other		__nv_reservedSMEM_offset_0_alias,@"STO_CUDA_RESERVED_SHARED STV_DEFAULT"
__nv_reservedSMEM_offset_0_alias:
	.zero		0
	.zero		64


//--------------------- .nv.constant0._Z7rpg2kerPdS_PxS0_S0_S0_S0_S_S_S0_S0_S0_ --------------------------
	.section	.nv.constant0._Z7rpg2kerPdS_PxS0_S0_S0_S0_S_S_S0_S0_S0_,"a",@progbits
	.sectionflags	@""
	.align	4
.nv.constant0._Z7rpg2kerPdS_PxS0_S0_S0_S0_S_S_S0_S0_S0_:
	.zero		992


//--------------------- SYMBOLS --------------------------

	.type		.nv.reservedSmem.offset0,@object
	.size		.nv.reservedSmem.offset0,0x4
